	.headerflags	@"EF_CUDA_TEXMODE_UNIFIED EF_CUDA_64BIT_ADDRESS EF_CUDA_ACCELERATORS EF_CUDA_SM90 EF_CUDA_VIRTUAL_SM(EF_CUDA_SM90)"
	.elftype	@"ET_EXEC"


//--------------------- .nv.info                  --------------------------
	.section	.nv.info,"",@"SHT_CUDA_INFO"
	.align	4


	//----- nvinfo : EIATTR_REGCOUNT
	.align		4
        /*0000*/ 	.byte	0x04, 0x2f
        /*0002*/ 	.short	(.L_1 - .L_0)
	.align		4
.L_0:
        /*0004*/ 	.word	index@(triton_poi_fused_0)
        /*0008*/ 	.word	0x0000001a


	//----- nvinfo : EIATTR_MIN_STACK_SIZE
	.align		4
.L_1:
        /*000c*/ 	.byte	0x04, 0x12
        /*000e*/ 	.short	(.L_3 - .L_2)
	.align		4
.L_2:
        /*0010*/ 	.word	index@(triton_poi_fused_0)
        /*0014*/ 	.word	0x00000000


	//----- nvinfo : EIATTR_FRAME_SIZE
	.align		4
.L_3:
        /*0018*/ 	.byte	0x04, 0x11
        /*001a*/ 	.short	(.L_5 - .L_4)
	.align		4
.L_4:
        /*001c*/ 	.word	index@(triton_poi_fused_0)
        /*0020*/ 	.word	0x00000000


	//----- nvinfo : EIATTR_MIN_STACK_SIZE
	.align		4
.L_5:
        /*0024*/ 	.byte	0x04, 0x12
        /*0026*/ 	.short	(.L_7 - .L_6)
	.align		4
.L_6:
        /*0028*/ 	.word	index@(triton_poi_fused_0)
        /*002c*/ 	.word	0x00000000
.L_7:


//--------------------- .nv.info.triton_poi_fused_0 --------------------------
	.section	.nv.info.triton_poi_fused_0,"",@"SHT_CUDA_INFO"
	.sectionflags	@""
	.align	4


	//----- nvinfo : EIATTR_CUDA_API_VERSION
	.align		4
        /*0000*/ 	.byte	0x04, 0x37
        /*0002*/ 	.short	(.L_9 - .L_8)
.L_8:
        /*0004*/ 	.word	0x0000007c


	//----- nvinfo : EIATTR_KPARAM_INFO
	.align		4
.L_9:
        /*0008*/ 	.byte	0x04, 0x17
        /*000a*/ 	.short	(.L_11 - .L_10)
.L_10:
        /*000c*/ 	.word	0x00000000
        /*0010*/ 	.short	0x0003
        /*0012*/ 	.short	0x0014
        /*0014*/ 	.byte	0x00, 0xf0, 0x11, 0x00


	//----- nvinfo : EIATTR_KPARAM_INFO
	.align		4
.L_11:
        /*0018*/ 	.byte	0x04, 0x17
        /*001a*/ 	.short	(.L_13 - .L_12)
.L_12:
        /*001c*/ 	.word	0x00000000
        /*0020*/ 	.short	0x0002
        /*0022*/ 	.short	0x0010
        /*0024*/ 	.byte	0x00, 0xf0, 0x11, 0x00


	//----- nvinfo : EIATTR_KPARAM_INFO
	.align		4
.L_13:
        /*0028*/ 	.byte	0x04, 0x17
        /*002a*/ 	.short	(.L_15 - .L_14)
.L_14:
        /*002c*/ 	.word	0x00000000
        /*0030*/ 	.short	0x0001
        /*0032*/ 	.short	0x0008
        /*0034*/ 	.byte	0x00, 0xf4, 0x21, 0x00


	//----- nvinfo : EIATTR_KPARAM_INFO
	.align		4
.L_15:
        /*0038*/ 	.byte	0x04, 0x17
        /*003a*/ 	.short	(.L_17 - .L_16)
.L_16:
        /*003c*/ 	.word	0x00000000
        /*0040*/ 	.short	0x0000
        /*0042*/ 	.short	0x0000
        /*0044*/ 	.byte	0x00, 0xf4, 0x21, 0x00


	//----- nvinfo : EIATTR_SPARSE_MMA_MASK
	.align		4
.L_17:
        /*0048*/ 	.byte	0x03, 0x50
        /*004a*/ 	.short	0x0000


	//----- nvinfo : EIATTR_MAXREG_COUNT
	.align		4
        /*004c*/ 	.byte	0x03, 0x1b
        /*004e*/ 	.short	0x00ff


	//----- nvinfo : EIATTR_EXIT_INSTR_OFFSETS
	.align		4
        /*0050*/ 	.byte	0x04, 0x1c
        /*0052*/ 	.short	(.L_19 - .L_18)


	//   ....[0]....
.L_18:
        /*0054*/ 	.word	0x000004b0


	//   ....[1]....
        /*0058*/ 	.word	0x00000510


	//----- nvinfo : EIATTR_REQNTID
	.align		4
.L_19:
        /*005c*/ 	.byte	0x04, 0x10
        /*005e*/ 	.short	(.L_21 - .L_20)
.L_20:
        /*0060*/ 	.word	0x00000080
        /*0064*/ 	.word	0x00000001
        /*0068*/ 	.word	0x00000001


	//----- nvinfo : EIATTR_CBANK_PARAM_SIZE
	.align		4
.L_21:
        /*006c*/ 	.byte	0x03, 0x19
        /*006e*/ 	.short	0x0018


	//----- nvinfo : EIATTR_PARAM_CBANK
	.align		4
        /*0070*/ 	.byte	0x04, 0x0a
        /*0072*/ 	.short	(.L_23 - .L_22)
	.align		4
.L_22:
        /*0074*/ 	.word	index@(.nv.constant0.triton_poi_fused_0)
        /*0078*/ 	.short	0x0210
        /*007a*/ 	.short	0x0018


	//----- nvinfo : EIATTR_SW_WAR
	.align		4
.L_23:
        /*007c*/ 	.byte	0x04, 0x36
        /*007e*/ 	.short	(.L_25 - .L_24)
.L_24:
        /*0080*/ 	.word	0x00000008
.L_25:


//--------------------- .nv.callgraph             --------------------------
	.section	.nv.callgraph,"",@"SHT_CUDA_CALLGRAPH"
	.align	4
	.sectionentsize	8
	.align		4
        /*0000*/ 	.word	0x00000000
	.align		4
        /*0004*/ 	.word	0xffffffff
	.align		4
        /*0008*/ 	.word	0x00000000
	.align		4
        /*000c*/ 	.word	0xfffffffe
	.align		4
        /*0010*/ 	.word	0x00000000
	.align		4
        /*0014*/ 	.word	0xfffffffd
	.align		4
        /*0018*/ 	.word	0x00000000
	.align		4
        /*001c*/ 	.word	0xfffffffc


//--------------------- .text.triton_poi_fused_0  --------------------------
	.section	.text.triton_poi_fused_0,"ax",@progbits
	.sectionflags	@"SHF_BARRIERS=1"
	.align	128
        .global         triton_poi_fused_0
        .type           triton_poi_fused_0,@function
        .size           triton_poi_fused_0,(.L_x_1 - triton_poi_fused_0)
        .other          triton_poi_fused_0,@"STO_CUDA_ENTRY STV_DEFAULT"
triton_poi_fused_0:
.text.triton_poi_fused_0:
[----:B------:R-:W0:Y:S02]  /*0000*/  LDC R1, c[0x0][0x28] ;  /* 0x00000a00ff017b82 */ /* 0x000e240000000800 */
[----:B------:R-:W1:Y:S01]  /*0010*/  S2R R18, SR_TID.X ;  /* 0x0000000000127919 */ /* 0x000e620000002100 */
[----:B------:R-:W2:Y:S01]  /*0020*/  LDC.64 R4, c[0x0][0x210] ;  /* 0x00008400ff047b82 */ /* 0x000ea20000000a00 */
[----:B------:R-:W-:Y:S02]  /*0030*/  CS2R R8, SRZ ;  /* 0x0000000000087805 */ /* 0x000fe4000001ff00 */
[----:B------:R-:W-:Y:S01]  /*0040*/  CS2R R10, SRZ ;  /* 0x00000000000a7805 */ /* 0x000fe2000001ff00 */
[----:B------:R-:W3:Y:S01]  /*0050*/  S2R R17, SR_CTAID.Y ;  /* 0x0000000000117919 */ /* 0x000ee20000002600 */
[----:B------:R-:W-:Y:S01]  /*0060*/  ULDC.64 UR6, c[0x0][0x208] ;  /* 0x0000820000067ab9 */ /* 0x000fe20000000a00 */
[----:B------:R-:W4:Y:S01]  /*0070*/  S2R R3, SR_CTAID.X ;  /* 0x0000000000037919 */ /* 0x000f220000002500 */
[----:B-1----:R-:W-:Y:S01]  /*0080*/  SHF.R.U32.HI R0, RZ, 0x3, R18 ;  /* 0x00000003ff007819 */ /* 0x002fe20000011612 */
[----:B------:R-:W-:Y:S02]  /*0090*/  IMAD.SHL.U32 R2, R18, 0x4, RZ ;  /* 0x0000000412027824 */ /* 0x000fe400078e00ff */
[----:B---3--:R-:W-:Y:S01]  /*00a0*/  IMAD.SHL.U32 R17, R17, 0x20, RZ ;  /* 0x0000002011117824 */ /* 0x008fe200078e00ff */
[----:B------:R-:W-:Y:S01]  /*00b0*/  SGXT.U32 R0, R0, 0x4 ;  /* 0x000000040000781a */ /* 0x000fe20000000000 */
[----:B----4-:R-:W-:-:S03]  /*00c0*/  IMAD.SHL.U32 R3, R3, 0x20, RZ ;  /* 0x0000002003037824 */ /* 0x010fc600078e00ff */
[----:B------:R-:W-:Y:S02]  /*00d0*/  LOP3.LUT R6, R17, R0, RZ, 0xfc, !PT ;  /* 0x0000000011067212 */ /* 0x000fe400078efcff */
[----:B------:R-:W-:Y:S02]  /*00e0*/  LOP3.LUT R7, R17, 0x10, R0, 0xfe, !PT ;  /* 0x0000001011077812 */ /* 0x000fe400078efe00 */
[----:B------:R-:W-:Y:S02]  /*00f0*/  LOP3.LUT R12, R3, 0x1c, R2, 0xf8, !PT ;  /* 0x0000001c030c7812 */ /* 0x000fe400078ef802 */
[C---:B------:R-:W-:Y:S02]  /*0100*/  ISETP.GE.AND P0, PT, R6.reuse, 0x1200, PT ;  /* 0x000012000600780c */ /* 0x040fe40003f06270 */
[C---:B------:R-:W-:Y:S01]  /*0110*/  ISETP.GE.AND P1, PT, R7.reuse, 0x1200, PT ;  /* 0x000012000700780c */ /* 0x040fe20003f26270 */
[--C-:B------:R-:W-:Y:S02]  /*0120*/  IMAD R13, R6, 0x1000, R12.reuse ;  /* 0x00001000060d7824 */ /* 0x100fe400078e020c */
[----:B------:R-:W-:-:S02]  /*0130*/  IMAD R15, R7, 0x1000, R12 ;  /* 0x00001000070f7824 */ /* 0x000fc400078e020c */
[----:B--2---:R-:W-:Y:S01]  /*0140*/  IMAD.WIDE R12, R13, 0x4, R4 ;  /* 0x000000040d0c7825 */ /* 0x004fe200078e0204 */
[----:B------:R-:W-:-:S03]  /*0150*/  CS2R R6, SRZ ;  /* 0x0000000000067805 */ /* 0x000fc6000001ff00 */
[----:B------:R-:W-:Y:S01]  /*0160*/  IMAD.WIDE R14, R15, 0x4, R4 ;  /* 0x000000040f0e7825 */ /* 0x000fe200078e0204 */
[----:B------:R-:W-:Y:S01]  /*0170*/  CS2R R4, SRZ ;  /* 0x0000000000047805 */ /* 0x000fe2000001ff00 */
[----:B------:R1:W2:Y:S05]  /*0180*/  @!P0 LDG.E.EL.128 R8, desc[UR6][R12.64] ;  /* 0x000000060c088981 */ /* 0x0002aa000c2e1d00 */
[----:B------:R3:W4:Y:S01]  /*0190*/  @!P1 LDG.E.EL.128 R4, desc[UR6][R14.64] ;  /* 0x000000060e049981 */ /* 0x000722000c2e1d00 */
[----:B------:R-:W5:Y:S01]  /*01a0*/  S2UR UR5, SR_CgaCtaId ;  /* 0x00000000000579c3 */ /* 0x000f620000008800 */
[C---:B------:R-:W-:Y:S01]  /*01b0*/  IMAD.SHL.U32 R16, R18.reuse, 0x80, RZ ;  /* 0x0000008012107824 */ /* 0x040fe200078e00ff */
[----:B------:R-:W-:Y:S01]  /*01c0*/  UMOV UR4, 0x400 ;  /* 0x0000040000047882 */ /* 0x000fe20000000000 */
[----:B------:R-:W-:-:S03]  /*01d0*/  IMAD.SHL.U32 R18, R18, 0x2, RZ ;  /* 0x0000000212127824 */ /* 0x000fc600078e00ff */
[----:B------:R-:W-:Y:S02]  /*01e0*/  LOP3.LUT R19, R16, 0x380, RZ, 0xc0, !PT ;  /* 0x0000038010137812 */ /* 0x000fe400078ec0ff */
[----:B------:R-:W-:Y:S02]  /*01f0*/  LOP3.LUT R22, R18, 0xf0, RZ, 0xc0, !PT ;  /* 0x000000f012167812 */ /* 0x000fe400078ec0ff */
[C---:B-1----:R-:W-:Y:S02]  /*0200*/  LOP3.LUT R13, R19.reuse, 0x20, RZ, 0xfc, !PT ;  /* 0x00000020130d7812 */ /* 0x042fe400078efcff */
[C---:B------:R-:W-:Y:S02]  /*0210*/  LOP3.LUT R16, R19.reuse, 0x40, RZ, 0xfc, !PT ;  /* 0x0000004013107812 */ /* 0x040fe400078efcff */
[C---:B------:R-:W-:Y:S02]  /*0220*/  LOP3.LUT R12, R19.reuse, R0, RZ, 0xfc, !PT ;  /* 0x00000000130c7212 */ /* 0x040fe400078efcff */
[----:B---3--:R-:W-:Y:S01]  /*0230*/  LOP3.LUT R14, R19, 0x60, RZ, 0xfc, !PT ;  /* 0x00000060130e7812 */ /* 0x008fe200078efcff */
[----:B-----5:R-:W-:-:S06]  /*0240*/  UPRMT UR4, UR5, 0x654, UR4 ;  /* 0x0000065405047896 */ /* 0x020fcc0008000004 */
[----:B------:R-:W-:Y:S02]  /*0250*/  LEA.HI R19, R19, UR4, RZ, 0x1f ;  /* 0x0000000413137c11 */ /* 0x000fe4000f8ff8ff */
[----:B------:R-:W-:Y:S02]  /*0260*/  LEA.HI R13, R13, UR4, RZ, 0x1f ;  /* 0x000000040d0d7c11 */ /* 0x000fe4000f8ff8ff */
[----:B------:R-:W-:Y:S01]  /*0270*/  LEA.HI R15, R16, UR4, RZ, 0x1f ;  /* 0x00000004100f7c11 */ /* 0x000fe2000f8ff8ff */
[----:B------:R-:W-:Y:S01]  /*0280*/  IMAD R19, R12, 0x4, R19 ;  /* 0x000000040c137824 */ /* 0x000fe200078e0213 */
[----:B------:R-:W-:Y:S01]  /*0290*/  LEA.HI R23, R14, UR4, RZ, 0x1f ;  /* 0x000000040e177c11 */ /* 0x000fe2000f8ff8ff */
[----:B------:R-:W-:Y:S01]  /*02a0*/  IMAD R18, R12, 0x4, R13 ;  /* 0x000000040c127824 */ /* 0x000fe200078e020d */
[----:B------:R-:W-:Y:S01]  /*02b0*/  LOP3.LUT R16, R2, 0x1fc, RZ, 0xc0, !PT ;  /* 0x000001fc02107812 */ /* 0x000fe200078ec0ff */
[C---:B------:R-:W-:Y:S01]  /*02c0*/  IMAD R21, R12.reuse, 0x4, R15 ;  /* 0x000000040c157824 */ /* 0x040fe200078e020f */
[----:B------:R-:W-:Y:S01]  /*02d0*/  LOP3.LUT R2, R17, 0x1c, R2, 0xf8, !PT ;  /* 0x0000001c11027812 */ /* 0x000fe200078ef802 */
[----:B------:R-:W-:-:S02]  /*02e0*/  IMAD R20, R12, 0x4, R23 ;  /* 0x000000040c147824 */ /* 0x000fc400078e0217 */
[----:B------:R-:W-:Y:S01]  /*02f0*/  VIADD R13, R22, UR4 ;  /* 0x00000004160d7c36 */ /* 0x000fe20008000000 */
[C---:B------:R-:W-:Y:S01]  /*0300*/  ISETP.GE.AND P0, PT, R2.reuse, 0x1200, PT ;  /* 0x000012000200780c */ /* 0x040fe20003f06270 */
[----:B------:R-:W-:-:S04]  /*0310*/  IMAD.HI R17, R2, 0x38e38e39, RZ ;  /* 0x38e38e3902117827 */ /* 0x000fc800078e02ff */
[----:B------:R-:W-:Y:S01]  /*0320*/  IMAD R13, R16, 0x4, R13 ;  /* 0x00000004100d7824 */ /* 0x000fe200078e020d */
[----:B--2---:R-:W-:Y:S04]  /*0330*/  STS [R19], R8 ;  /* 0x0000000813007388 */ /* 0x004fe80000000800 */
[----:B------:R1:W-:Y:S04]  /*0340*/  STS [R18+0x80], R9 ;  /* 0x0000800912007388 */ /* 0x0003e80000000800 */
[----:B------:R2:W-:Y:S04]  /*0350*/  STS [R21+0x100], R10 ;  /* 0x0001000a15007388 */ /* 0x0005e80000000800 */
[----:B------:R-:W-:Y:S01]  /*0360*/  STS [R20+0x180], R11 ;  /* 0x0001800b14007388 */ /* 0x000fe20000000800 */
[----:B-1----:R-:W1:Y:S03]  /*0370*/  LDC.64 R8, c[0x0][0x218] ;  /* 0x00008600ff087b82 */ /* 0x002e660000000a00 */
[----:B----4-:R3:W-:Y:S01]  /*0380*/  STS [R19+0x40], R4 ;  /* 0x0000400413007388 */ /* 0x0107e20000000800 */
[----:B--2---:R-:W-:-:S03]  /*0390*/  SHF.R.U32.HI R10, RZ, 0x1f, R17 ;  /* 0x0000001fff0a7819 */ /* 0x004fc60000011611 */
[----:B------:R2:W-:Y:S01]  /*03a0*/  STS [R18+0xc0], R5 ;  /* 0x0000c00512007388 */ /* 0x0005e20000000800 */
[----:B------:R-:W-:-:S03]  /*03b0*/  LEA.HI.SX32 R17, R17, R10, 0x18 ;  /* 0x0000000a11117211 */ /* 0x000fc600078fc2ff */
[----:B------:R-:W-:Y:S01]  /*03c0*/  STS [R21+0x140], R6 ;  /* 0x0001400615007388 */ /* 0x000fe20000000800 */
[----:B------:R-:W-:Y:S01]  /*03d0*/  LOP3.LUT R10, R16, 0x200, RZ, 0xfc, !PT ;  /* 0x00000200100a7812 */ /* 0x000fe200078efcff */
[----:B---3--:R-:W-:Y:S02]  /*03e0*/  IMAD R4, R17, -0x480, R2 ;  /* 0xfffffb8011047824 */ /* 0x008fe400078e0202 */
[----:B------:R3:W-:Y:S01]  /*03f0*/  STS [R20+0x1c0], R7 ;  /* 0x0001c00714007388 */ /* 0x0007e20000000800 */
[----:B------:R-:W-:Y:S01]  /*0400*/  LOP3.LUT R2, R3, R0, RZ, 0xfc, !PT ;  /* 0x0000000003027212 */ /* 0x000fe200078efcff */
[----:B------:R-:W-:Y:S01]  /*0410*/  IMAD R17, R17, 0x480000, R4 ;  /* 0x0048000011117824 */ /* 0x000fe200078e0204 */
[----:B------:R-:W-:Y:S01]  /*0420*/  BAR.SYNC.DEFER_BLOCKING 0x0 ;  /* 0x0000000000007b1d */ /* 0x000fe20000010000 */
[----:B------:R-:W-:Y:S02]  /*0430*/  SHF.R.U32.HI R10, RZ, 0x1, R10 ;  /* 0x00000001ff0a7819 */ /* 0x000fe4000001160a */
[----:B--2---:R-:W-:-:S02]  /*0440*/  IMAD R5, R2, 0x480, R17 ;  /* 0x0000048002057824 */ /* 0x004fc400078e0211 */
[----:B------:R-:W-:Y:S02]  /*0450*/  LOP3.LUT R10, R10, 0x1f0, RZ, 0xc0, !PT ;  /* 0x000001f00a0a7812 */ /* 0x000fe400078ec0ff */
[----:B-1----:R-:W-:-:S04]  /*0460*/  IMAD.WIDE R4, R5, 0x4, R8 ;  /* 0x0000000405047825 */ /* 0x002fc800078e0208 */
[----:B---3--:R-:W-:-:S04]  /*0470*/  VIADD R7, R10, UR4 ;  /* 0x000000040a077c36 */ /* 0x008fc80008000000 */
[----:B------:R-:W-:Y:S01]  /*0480*/  IMAD R7, R16, 0x4, R7 ;  /* 0x0000000410077824 */ /* 0x000fe200078e0207 */
[----:B------:R-:W1:Y:S04]  /*0490*/  LDS.128 R12, [R13] ;  /* 0x000000000d0c7984 */ /* 0x000e680000000c00 */
[----:B-1----:R1:W-:Y:S01]  /*04a0*/  @!P0 STG.E.128 desc[UR6][R4.64], R12 ;  /* 0x0000000c04008986 */ /* 0x0023e2000c101d06 */
[----:B------:R-:W-:Y:S05]  /*04b0*/  @P0 EXIT ;  /* 0x000000000000094d */ /* 0x000fea0003800000 */
[----:B-1----:R-:W0:Y:S01]  /*04c0*/  LDS.128 R4, [R7+0x800] ;  /* 0x0008000007047984 */ /* 0x002e220000000c00 */
[----:B------:R-:W-:-:S05]  /*04d0*/  LOP3.LUT R0, R3, 0x10, R0, 0xfe, !PT ;  /* 0x0000001003007812 */ /* 0x000fca00078efe00 */
[----:B------:R-:W-:-:S04]  /*04e0*/  IMAD R17, R0, 0x480, R17 ;  /* 0x0000048000117824 */ /* 0x000fc800078e0211 */
[----:B------:R-:W-:-:S05]  /*04f0*/  IMAD.WIDE R8, R17, 0x4, R8 ;  /* 0x0000000411087825 */ /* 0x000fca00078e0208 */
[----:B0-----:R-:W-:Y:S01]  /*0500*/  STG.E.128 desc[UR6][R8.64], R4 ;  /* 0x0000000408007986 */ /* 0x001fe2000c101d06 */
[----:B------:R-:W-:Y:S05]  /*0510*/  EXIT ;  /* 0x000000000000794d */ /* 0x000fea0003800000 */
.L_x_0:
[----:B------:R-:W-:-:S00]  /*0520*/  BRA `(.L_x_0) ;  /* 0xfffffffc00fc7947 */ /* 0x000fc0000383ffff */
[----:B------:R-:W-:-:S00]  /*0530*/  NOP ;  /* 0x0000000000007918 */ /* 0x000fc00000000000 */
        /* <DEDUP_REMOVED lines=12> */
.L_x_1:


//--------------------- .nv.shared.triton_poi_fused_0 --------------------------
	.section	.nv.shared.triton_poi_fused_0,"aw",@nobits
	.sectionflags	@""
	.align	16
	.zero		1024


//--------------------- .nv.constant0.triton_poi_fused_0 --------------------------
	.section	.nv.constant0.triton_poi_fused_0,"a",@progbits
	.sectionflags	@""
	.align	4
.nv.constant0.triton_poi_fused_0:
	.zero		552
